	.headerflags	@"EF_CUDA_TEXMODE_UNIFIED EF_CUDA_64BIT_ADDRESS EF_CUDA_ACCELERATORS EF_CUDA_SM90 EF_CUDA_VIRTUAL_SM(EF_CUDA_SM90)"
	.elftype	@"ET_EXEC"


//--------------------- .nv.info                  --------------------------
	.section	.nv.info,"",@"SHT_CUDA_INFO"
	.align	4


	//----- nvinfo : EIATTR_REGCOUNT
	.align		4
        /*0000*/ 	.byte	0x04, 0x2f
        /*0002*/ 	.short	(.L_3 - .L_2)
	.align		4
.L_2:
        /*0004*/ 	.word	index@(triton_poi_fused__native_batch_norm_legit_no_training_relu_8)
        /*0008*/ 	.word	0x0000001c


	//----- nvinfo : EIATTR_MIN_STACK_SIZE
	.align		4
.L_3:
        /*000c*/ 	.byte	0x04, 0x12
        /*000e*/ 	.short	(.L_5 - .L_4)
	.align		4
.L_4:
        /*0010*/ 	.word	index@(triton_poi_fused__native_batch_norm_legit_no_training_relu_8)
        /*0014*/ 	.word	0x00000000


	//----- nvinfo : EIATTR_FRAME_SIZE
	.align		4
.L_5:
        /*0018*/ 	.byte	0x04, 0x11
        /*001a*/ 	.short	(.L_7 - .L_6)
	.align		4
.L_6:
        /*001c*/ 	.word	index@(triton_poi_fused__native_batch_norm_legit_no_training_relu_8)
        /*0020*/ 	.word	0x00000000


	//----- nvinfo : EIATTR_MIN_STACK_SIZE
	.align		4
.L_7:
        /*0024*/ 	.byte	0x04, 0x12
        /*0026*/ 	.short	(.L_9 - .L_8)
	.align		4
.L_8:
        /*0028*/ 	.word	index@(triton_poi_fused__native_batch_norm_legit_no_training_relu_8)
        /*002c*/ 	.word	0x00000000
.L_9:


//--------------------- .nv.info.triton_poi_fused__native_batch_norm_legit_no_training_relu_8 --------------------------
	.section	.nv.info.triton_poi_fused__native_batch_norm_legit_no_training_relu_8,"",@"SHT_CUDA_INFO"
	.sectionflags	@""
	.align	4


	//----- nvinfo : EIATTR_CUDA_API_VERSION
	.align		4
        /*0000*/ 	.byte	0x04, 0x37
        /*0002*/ 	.short	(.L_11 - .L_10)
.L_10:
        /*0004*/ 	.word	0x0000007c


	//----- nvinfo : EIATTR_KPARAM_INFO
	.align		4
.L_11:
        /*0008*/ 	.byte	0x04, 0x17
        /*000a*/ 	.short	(.L_13 - .L_12)
.L_12:
        /*000c*/ 	.word	0x00000000
        /*0010*/ 	.short	0x0006
        /*0012*/ 	.short	0x0030
        /*0014*/ 	.byte	0x00, 0xf0, 0x11, 0x00


	//----- nvinfo : EIATTR_KPARAM_INFO
	.align		4
.L_13:
        /*0018*/ 	.byte	0x04, 0x17
        /*001a*/ 	.short	(.L_15 - .L_14)
.L_14:
        /*001c*/ 	.word	0x00000000
        /*0020*/ 	.short	0x0005
        /*0022*/ 	.short	0x0028
        /*0024*/ 	.byte	0x00, 0xf4, 0x21, 0x00


	//----- nvinfo : EIATTR_KPARAM_INFO
	.align		4
.L_15:
        /*0028*/ 	.byte	0x04, 0x17
        /*002a*/ 	.short	(.L_17 - .L_16)
.L_16:
        /*002c*/ 	.word	0x00000000
        /*0030*/ 	.short	0x0004
        /*0032*/ 	.short	0x0020
        /*0034*/ 	.byte	0x00, 0xf4, 0x21, 0x00


	//----- nvinfo : EIATTR_KPARAM_INFO
	.align		4
.L_17:
        /*0038*/ 	.byte	0x04, 0x17
        /*003a*/ 	.short	(.L_19 - .L_18)
.L_18:
        /*003c*/ 	.word	0x00000000
        /*0040*/ 	.short	0x0003
        /*0042*/ 	.short	0x0018
        /*0044*/ 	.byte	0x00, 0xf4, 0x21, 0x00


	//----- nvinfo : EIATTR_KPARAM_INFO
	.align		4
.L_19:
        /*0048*/ 	.byte	0x04, 0x17
        /*004a*/ 	.short	(.L_21 - .L_20)
.L_20:
        /*004c*/ 	.word	0x00000000
        /*0050*/ 	.short	0x0002
        /*0052*/ 	.short	0x0010
        /*0054*/ 	.byte	0x00, 0xf4, 0x21, 0x00


	//----- nvinfo : EIATTR_KPARAM_INFO
	.align		4
.L_21:
        /*0058*/ 	.byte	0x04, 0x17
        /*005a*/ 	.short	(.L_23 - .L_22)
.L_22:
        /*005c*/ 	.word	0x00000000
        /*0060*/ 	.short	0x0001
        /*0062*/ 	.short	0x0008
        /*0064*/ 	.byte	0x00, 0xf4, 0x21, 0x00


	//----- nvinfo : EIATTR_KPARAM_INFO
	.align		4
.L_23:
        /*0068*/ 	.byte	0x04, 0x17
        /*006a*/ 	.short	(.L_25 - .L_24)
.L_24:
        /*006c*/ 	.word	0x00000000
        /*0070*/ 	.short	0x0000
        /*0072*/ 	.short	0x0000
        /*0074*/ 	.byte	0x00, 0xf4, 0x21, 0x00


	//----- nvinfo : EIATTR_SPARSE_MMA_MASK
	.align		4
.L_25:
        /*0078*/ 	.byte	0x03, 0x50
        /*007a*/ 	.short	0x0000


	//----- nvinfo : EIATTR_MAXREG_COUNT
	.align		4
        /*007c*/ 	.byte	0x03, 0x1b
        /*007e*/ 	.short	0x00ff


	//----- nvinfo : EIATTR_EXIT_INSTR_OFFSETS
	.align		4
        /*0080*/ 	.byte	0x04, 0x1c
        /*0082*/ 	.short	(.L_27 - .L_26)


	//   ....[0]....
.L_26:
        /*0084*/ 	.word	0x00000590


	//   ....[1]....
        /*0088*/ 	.word	0x000005b0


	//----- nvinfo : EIATTR_REQNTID
	.align		4
.L_27:
        /*008c*/ 	.byte	0x04, 0x10
        /*008e*/ 	.short	(.L_29 - .L_28)
.L_28:
        /*0090*/ 	.word	0x00000100
        /*0094*/ 	.word	0x00000001
        /*0098*/ 	.word	0x00000001


	//----- nvinfo : EIATTR_CBANK_PARAM_SIZE
	.align		4
.L_29:
        /*009c*/ 	.byte	0x03, 0x19
        /*009e*/ 	.short	0x0034


	//----- nvinfo : EIATTR_PARAM_CBANK
	.align		4
        /*00a0*/ 	.byte	0x04, 0x0a
        /*00a2*/ 	.short	(.L_31 - .L_30)
	.align		4
.L_30:
        /*00a4*/ 	.word	index@(.nv.constant0.triton_poi_fused__native_batch_norm_legit_no_training_relu_8)
        /*00a8*/ 	.short	0x0210
        /*00aa*/ 	.short	0x0034


	//----- nvinfo : EIATTR_SW_WAR
	.align		4
.L_31:
        /*00ac*/ 	.byte	0x04, 0x36
        /*00ae*/ 	.short	(.L_33 - .L_32)
.L_32:
        /*00b0*/ 	.word	0x00000008
.L_33:


//--------------------- .nv.callgraph             --------------------------
	.section	.nv.callgraph,"",@"SHT_CUDA_CALLGRAPH"
	.align	4
	.sectionentsize	8
	.align		4
        /*0000*/ 	.word	0x00000000
	.align		4
        /*0004*/ 	.word	0xffffffff
	.align		4
        /*0008*/ 	.word	0x00000000
	.align		4
        /*000c*/ 	.word	0xfffffffe
	.align		4
        /*0010*/ 	.word	0x00000000
	.align		4
        /*0014*/ 	.word	0xfffffffd
	.align		4
        /*0018*/ 	.word	0x00000000
	.align		4
        /*001c*/ 	.word	0xfffffffc


//--------------------- .nv.constant4             --------------------------
	.section	.nv.constant4,"a",@progbits
	.align	8
	.align		8
.nv.constant4:
        /*0000*/ 	.dword	_$_str
	.align		8
        /*0008*/ 	.dword	_$_str_$_2


//--------------------- .text.triton_poi_fused__native_batch_norm_legit_no_training_relu_8 --------------------------
	.section	.text.triton_poi_fused__native_batch_norm_legit_no_training_relu_8,"ax",@progbits
	.align	128
        .global         triton_poi_fused__native_batch_norm_legit_no_training_relu_8
        .type           triton_poi_fused__native_batch_norm_legit_no_training_relu_8,@function
        .size           triton_poi_fused__native_batch_norm_legit_no_training_relu_8,(.L_x_1 - triton_poi_fused__native_batch_norm_legit_no_training_relu_8)
        .other          triton_poi_fused__native_batch_norm_legit_no_training_relu_8,@"STO_CUDA_ENTRY STV_DEFAULT"
triton_poi_fused__native_batch_norm_legit_no_training_relu_8:
.text.triton_poi_fused__native_batch_norm_legit_no_training_relu_8:
[----:B------:R-:W0:Y:S01]  /*0000*/  LDC R1, c[0x0][0x28] ;  /* 0x00000a00ff017b82 */ /* 0x000e220000000800 */
[----:B------:R-:W1:Y:S01]  /*0010*/  S2R R0, SR_TID.X ;  /* 0x0000000000007919 */ /* 0x000e620000002100 */
[----:B------:R-:W-:Y:S02]  /*0020*/  CS2R R14, SRZ ;  /* 0x00000000000e7805 */ /* 0x000fe4000001ff00 */
[----:B------:R-:W-:Y:S01]  /*0030*/  CS2R R12, SRZ ;  /* 0x00000000000c7805 */ /* 0x000fe2000001ff00 */
[----:B------:R-:W-:Y:S01]  /*0040*/  ULDC.64 UR4, c[0x0][0x208] ;  /* 0x0000820000047ab9 */ /* 0x000fe20000000a00 */
[----:B------:R-:W2:Y:S02]  /*0050*/  S2R R3, SR_CTAID.X ;  /* 0x0000000000037919 */ /* 0x000ea40000002500 */
[----:B------:R-:W3:Y:S08]  /*0060*/  LDC.64 R22, c[0x0][0x218] ;  /* 0x00008600ff167b82 */ /* 0x000ef00000000a00 */
[----:B------:R-:W4:Y:S08]  /*0070*/  LDC.64 R24, c[0x0][0x210] ;  /* 0x00008400ff187b82 */ /* 0x000f300000000a00 */
[----:B------:R-:W5:Y:S01]  /*0080*/  LDC.64 R10, c[0x0][0x230] ;  /* 0x00008c00ff0a7b82 */ /* 0x000f620000000a00 */
[----:B-1----:R-:W-:-:S04]  /*0090*/  SHF.L.U32 R0, R0, 0x1, RZ ;  /* 0x0000000100007819 */ /* 0x002fc800000006ff */
[----:B------:R-:W-:-:S04]  /*00a0*/  LOP3.LUT R0, R0, 0x1fe, RZ, 0xc0, !PT ;  /* 0x000001fe00007812 */ /* 0x000fc800078ec0ff */
[----:B--2---:R-:W-:-:S04]  /*00b0*/  LEA R0, R3, R0, 0x9 ;  /* 0x0000000003007211 */ /* 0x004fc800078e48ff */
[----:B------:R-:W-:Y:S01]  /*00c0*/  IADD3 R2, R0, 0x1, RZ ;  /* 0x0000000100027810 */ /* 0x000fe20007ffe0ff */
[C---:B------:R-:W-:Y:S01]  /*00d0*/  IMAD.HI R4, R0.reuse, 0x60f25deb, RZ ;  /* 0x60f25deb00047827 */ /* 0x040fe200078e02ff */
[----:B------:R-:W-:-:S03]  /*00e0*/  ISETP.GE.AND P0, PT, R0, 0x1fb00, PT ;  /* 0x0001fb000000780c */ /* 0x000fc60003f06270 */
[----:B------:R-:W-:Y:S01]  /*00f0*/  IMAD.HI R6, R2, 0x60f25deb, RZ ;  /* 0x60f25deb02067827 */ /* 0x000fe200078e02ff */
[----:B------:R-:W-:Y:S01]  /*0100*/  SHF.R.U32.HI R5, RZ, 0x1f, R4 ;  /* 0x0000001fff057819 */ /* 0x000fe20000011604 */
[----:B------:R-:W1:Y:S03]  /*0110*/  LDC.64 R2, c[0x0][0x220] ;  /* 0x00008800ff027b82 */ /* 0x000e660000000a00 */
[----:B------:R-:W-:Y:S02]  /*0120*/  SHF.R.U32.HI R7, RZ, 0x1f, R6 ;  /* 0x0000001fff077819 */ /* 0x000fe40000011606 */
[----:B------:R-:W-:Y:S02]  /*0130*/  LEA.HI.SX32 R5, R4, R5, 0x1a ;  /* 0x0000000504057211 */ /* 0x000fe400078fd2ff */
[----:B------:R-:W-:-:S03]  /*0140*/  LEA.HI.SX32 R6, R6, R7, 0x1a ;  /* 0x0000000706067211 */ /* 0x000fc600078fd2ff */
[----:B------:R-:W-:-:S04]  /*0150*/  IMAD.HI R4, R5, 0x2aaaaaab, RZ ;  /* 0x2aaaaaab05047827 */ /* 0x000fc800078e02ff */
[----:B------:R-:W-:Y:S01]  /*0160*/  IMAD.HI R8, R6, 0x2aaaaaab, RZ ;  /* 0x2aaaaaab06087827 */ /* 0x000fe200078e02ff */
[----:B------:R-:W-:-:S04]  /*0170*/  SHF.R.U32.HI R7, RZ, 0x1f, R4 ;  /* 0x0000001fff077819 */ /* 0x000fc80000011604 */
[----:B------:R-:W-:Y:S02]  /*0180*/  SHF.R.U32.HI R9, RZ, 0x1f, R8 ;  /* 0x0000001fff097819 */ /* 0x000fe40000011608 */
[----:B------:R-:W-:Y:S02]  /*0190*/  LEA.HI R4, R4, R7, RZ, 0x1b ;  /* 0x0000000704047211 */ /* 0x000fe400078fd8ff */
[----:B------:R-:W-:-:S03]  /*01a0*/  LEA.HI R9, R8, R9, RZ, 0x1b ;  /* 0x0000000908097211 */ /* 0x000fc600078fd8ff */
[----:B------:R-:W-:Y:S02]  /*01b0*/  IMAD R7, R4, -0xc0, R5 ;  /* 0xffffff4004077824 */ /* 0x000fe400078e0205 */
[----:B------:R-:W-:Y:S02]  /*01c0*/  IMAD R17, R9, -0xc0, R6 ;  /* 0xffffff4009117824 */ /* 0x000fe400078e0206 */
[--C-:B-1----:R-:W-:Y:S01]  /*01d0*/  IMAD.WIDE R4, R7, 0x4, R2.reuse ;  /* 0x0000000407047825 */ /* 0x102fe200078e0202 */
[----:B------:R-:W1:Y:S03]  /*01e0*/  LDC.64 R8, c[0x0][0x228] ;  /* 0x00008a00ff087b82 */ /* 0x000e660000000a00 */
[----:B------:R-:W-:Y:S01]  /*01f0*/  IMAD.WIDE R20, R17, 0x4, R2 ;  /* 0x0000000411147825 */ /* 0x000fe200078e0202 */
[----:B------:R-:W2:Y:S04]  /*0200*/  @!P0 LDG.E.EL R15, desc[UR4][R4.64] ;  /* 0x00000004040f8981 */ /* 0x000ea8000c2e1900 */
[----:B------:R4:W2:Y:S01]  /*0210*/  @!P0 LDG.E.EL R12, desc[UR4][R20.64] ;  /* 0x00000004140c8981 */ /* 0x0008a2000c2e1900 */
[----:B------:R-:W-:Y:S01]  /*0220*/  CS2R R2, SRZ ;  /* 0x0000000000027805 */ /* 0x000fe2000001ff00 */
[----:B---3--:R-:W-:-:S04]  /*0230*/  IMAD.WIDE R18, R7, 0x4, R22 ;  /* 0x0000000407127825 */ /* 0x008fc800078e0216 */
[C---:B------:R-:W-:Y:S01]  /*0240*/  IMAD.WIDE R22, R17.reuse, 0x4, R22 ;  /* 0x0000000411167825 */ /* 0x040fe200078e0216 */
[----:B------:R-:W3:Y:S03]  /*0250*/  @!P0 LDG.E.EL R13, desc[UR4][R18.64] ;  /* 0x00000004120d8981 */ /* 0x000ee6000c2e1900 */
[----:B----4-:R-:W-:Y:S01]  /*0260*/  IMAD.WIDE R20, R0, 0x4, R24 ;  /* 0x0000000400147825 */ /* 0x010fe200078e0218 */
[----:B------:R-:W4:Y:S03]  /*0270*/  @!P0 LDG.E.EL R14, desc[UR4][R22.64] ;  /* 0x00000004160e8981 */ /* 0x000f26000c2e1900 */
[----:B-----5:R-:W-:Y:S01]  /*0280*/  IMAD.WIDE R24, R17, 0x4, R10 ;  /* 0x0000000411187825 */ /* 0x020fe200078e020a */
[----:B------:R-:W3:Y:S03]  /*0290*/  @!P0 LDG.E.64 R2, desc[UR4][R20.64] ;  /* 0x0000000414028981 */ /* 0x000ee6000c1e1b00 */
[----:B-1----:R-:W-:-:S04]  /*02a0*/  IMAD.WIDE R4, R7, 0x4, R8 ;  /* 0x0000000407047825 */ /* 0x002fc800078e0208 */
[----:B------:R-:W-:Y:S01]  /*02b0*/  IMAD.WIDE R6, R7, 0x4, R10 ;  /* 0x0000000407067825 */ /* 0x000fe200078e020a */
[----:B------:R-:W-:-:S03]  /*02c0*/  CS2R R10, SRZ ;  /* 0x00000000000a7805 */ /* 0x000fc6000001ff00 */
[----:B------:R-:W-:Y:S01]  /*02d0*/  IMAD.WIDE R8, R17, 0x4, R8 ;  /* 0x0000000411087825 */ /* 0x000fe200078e0208 */
[----:B------:R-:W-:Y:S02]  /*02e0*/  CS2R R16, SRZ ;  /* 0x0000000000107805 */ /* 0x000fe4000001ff00 */
[----:B------:R-:W5:Y:S04]  /*02f0*/  @!P0 LDG.E.EL R11, desc[UR4][R6.64] ;  /* 0x00000004060b8981 */ /* 0x000f68000c2e1900 */
[----:B------:R1:W5:Y:S04]  /*0300*/  @!P0 LDG.E.EL R16, desc[UR4][R4.64] ;  /* 0x0000000404108981 */ /* 0x000368000c2e1900 */
[----:B------:R1:W4:Y:S04]  /*0310*/  @!P0 LDG.E.EL R17, desc[UR4][R8.64] ;  /* 0x0000000408118981 */ /* 0x000328000c2e1900 */
[----:B------:R-:W5:Y:S01]  /*0320*/  @!P0 LDG.E.EL R10, desc[UR4][R24.64] ;  /* 0x00000004180a8981 */ /* 0x000f62000c2e1900 */
[----:B01----:R-:W0:Y:S01]  /*0330*/  LDC.64 R4, c[0x0][0x238] ;  /* 0x00008e00ff047b82 */ /* 0x003e220000000a00 */
[----:B------:R-:W-:Y:S01]  /*0340*/  HFMA2.MMA R8, -RZ, RZ, 1.625, 0 ;  /* 0x3e800000ff087435 */ /* 0x000fe200000001ff */
[----:B------:R-:W-:-:S05]  /*0350*/  IMAD.HI R6, R0, 0x2050c9f9, RZ ;  /* 0x2050c9f900067827 */ /* 0x000fca00078e02ff */
[----:B------:R-:W-:-:S04]  /*0360*/  SHF.R.U32.HI R7, RZ, 0x1f, R6 ;  /* 0x0000001fff077819 */ /* 0x000fc80000011606 */
[----:B------:R-:W-:-:S05]  /*0370*/  LEA.HI.SX32 R7, R6, R7, 0x14 ;  /* 0x0000000706077211 */ /* 0x000fca00078fa2ff */
[----:B------:R-:W-:-:S04]  /*0380*/  IMAD R0, R7, -0x7ec0, R0 ;  /* 0xffff814007007824 */ /* 0x000fc800078e0200 */
[----:B------:R-:W-:-:S04]  /*0390*/  IMAD R7, R7, 0xfd80, R0 ;  /* 0x0000fd8007077824 */ /* 0x000fc800078e0200 */
[----:B0-----:R-:W-:-:S04]  /*03a0*/  IMAD.WIDE R4, R7, 0x4, R4 ;  /* 0x0000000407047825 */ /* 0x001fc800078e0204 */
[----:B--2---:R-:W-:Y:S01]  /*03b0*/  FADD R15, R15, 0.0010000000474974513054 ;  /* 0x3a83126f0f0f7421 */ /* 0x004fe20000000000 */
[----:B------:R-:W-:-:S03]  /*03c0*/  FADD R12, R12, 0.0010000000474974513054 ;  /* 0x3a83126f0c0c7421 */ /* 0x000fc60000000000 */
[----:B------:R-:W0:Y:S08]  /*03d0*/  MUFU.SQRT R18, R15 ;  /* 0x0000000f00127308 */ /* 0x000e300000002000 */
[----:B------:R-:W1:Y:S01]  /*03e0*/  MUFU.SQRT R19, R12 ;  /* 0x0000000c00137308 */ /* 0x000e620000002000 */
[C---:B0-----:R-:W-:Y:S02]  /*03f0*/  FSETP.GT.AND P1, PT, R18.reuse, 8.50705917302346158658e+37, PT ;  /* 0x7e8000001200780b */ /* 0x041fe40003f24000 */
[----:B------:R-:W-:-:S02]  /*0400*/  FSETP.GEU.AND P3, PT, R18, 1.175494350822287508e-38, PT ;  /* 0x008000001200780b */ /* 0x000fc40003f6e000 */
[C---:B-1----:R-:W-:Y:S02]  /*0410*/  FSETP.GT.AND P2, PT, R19.reuse, 8.50705917302346158658e+37, PT ;  /* 0x7e8000001300780b */ /* 0x042fe40003f44000 */
[----:B------:R-:W-:-:S07]  /*0420*/  FSETP.GEU.AND P4, PT, R19, 1.175494350822287508e-38, PT ;  /* 0x008000001300780b */ /* 0x000fce0003f8e000 */
[----:B------:R-:W-:-:S04]  /*0430*/  @P1 FMUL R18, R18, 0.25 ;  /* 0x3e80000012121820 */ /* 0x000fc80000400000 */
[----:B------:R-:W-:Y:S01]  /*0440*/  @!P3 FMUL R18, R18, 16777216 ;  /* 0x4b8000001212b820 */ /* 0x000fe20000400000 */
[----:B------:R-:W-:-:S04]  /*0450*/  @P2 FMUL R19, R19, 0.25 ;  /* 0x3e80000013132820 */ /* 0x000fc80000400000 */
[----:B------:R-:W-:Y:S01]  /*0460*/  @!P4 FMUL R19, R19, 16777216 ;  /* 0x4b8000001313c820 */ /* 0x000fe20000400000 */
[----:B------:R-:W0:Y:S01]  /*0470*/  MUFU.RCP R18, R18 ;  /* 0x0000001200127308 */ /* 0x000e220000001000 */
[----:B------:R-:W-:-:S07]  /*0480*/  FSEL R9, R8, 1, P1 ;  /* 0x3f80000008097808 */ /* 0x000fce0000800000 */
[----:B------:R-:W1:Y:S01]  /*0490*/  MUFU.RCP R19, R19 ;  /* 0x0000001300137308 */ /* 0x000e620000001000 */
[----:B------:R-:W-:Y:S01]  /*04a0*/  FSEL R8, R8, 1, P2 ;  /* 0x3f80000008087808 */ /* 0x000fe20001000000 */
[----:B------:R-:W-:-:S04]  /*04b0*/  @!P3 FMUL R9, R9, 16777216 ;  /* 0x4b8000000909b820 */ /* 0x000fc80000400000 */
[----:B------:R-:W-:Y:S01]  /*04c0*/  @!P4 FMUL R8, R8, 16777216 ;  /* 0x4b8000000808c820 */ /* 0x000fe20000400000 */
[----:B---3--:R-:W-:Y:S01]  /*04d0*/  FADD R2, -R13, R2 ;  /* 0x000000020d027221 */ /* 0x008fe20000000100 */
[----:B0-----:R-:W-:Y:S01]  /*04e0*/  FMUL R9, R18, R9 ;  /* 0x0000000912097220 */ /* 0x001fe20000400000 */
[----:B----4-:R-:W-:Y:S01]  /*04f0*/  FADD R3, -R14, R3 ;  /* 0x000000030e037221 */ /* 0x010fe20000000100 */
[----:B-1----:R-:W-:Y:S02]  /*0500*/  FMUL R8, R19, R8 ;  /* 0x0000000813087220 */ /* 0x002fe40000400000 */
[----:B------:R-:W-:Y:S02]  /*0510*/  FMUL R2, R2, R9 ;  /* 0x0000000902027220 */ /* 0x000fe40000400000 */
[----:B------:R-:W-:Y:S02]  /*0520*/  FMUL R3, R3, R8 ;  /* 0x0000000803037220 */ /* 0x000fe40000400000 */
[----:B-----5:R-:W-:-:S02]  /*0530*/  FFMA R2, R2, R16, R11 ;  /* 0x0000001002027223 */ /* 0x020fc4000000000b */
[----:B------:R-:W-:-:S03]  /*0540*/  FFMA R3, R3, R17, R10 ;  /* 0x0000001103037223 */ /* 0x000fc6000000000a */
[C---:B------:R-:W-:Y:S02]  /*0550*/  FSETP.GEU.AND P1, PT, R2.reuse, RZ, PT ;  /* 0x000000ff0200720b */ /* 0x040fe40003f2e000 */
[C---:B------:R-:W-:Y:S02]  /*0560*/  FSETP.GEU.AND P2, PT, R3.reuse, RZ, PT ;  /* 0x000000ff0300720b */ /* 0x040fe40003f4e000 */
[----:B------:R-:W-:Y:S02]  /*0570*/  FSEL R2, R2, RZ, P1 ;  /* 0x000000ff02027208 */ /* 0x000fe40000800000 */
[----:B------:R-:W-:Y:S01]  /*0580*/  FSEL R3, R3, RZ, P2 ;  /* 0x000000ff03037208 */ /* 0x000fe20001000000 */
[----:B------:R-:W-:Y:S08]  /*0590*/  @P0 EXIT ;  /* 0x000000000000094d */ /* 0x000ff00003800000 */
[----:B------:R-:W-:Y:S01]  /*05a0*/  STG.E.64 desc[UR4][R4.64], R2 ;  /* 0x0000000204007986 */ /* 0x000fe2000c101b04 */
[----:B------:R-:W-:Y:S05]  /*05b0*/  EXIT ;  /* 0x000000000000794d */ /* 0x000fea0003800000 */
.L_x_0:
[----:B------:R-:W-:-:S00]  /*05c0*/  BRA `(.L_x_0) ;  /* 0xfffffffc00fc7947 */ /* 0x000fc0000383ffff */
[----:B------:R-:W-:-:S00]  /*05d0*/  NOP ;  /* 0x0000000000007918 */ /* 0x000fc00000000000 */
        /* <DEDUP_REMOVED lines=10> */
.L_x_1:


//--------------------- .nv.global.init           --------------------------
	.section	.nv.global.init,"aw",@progbits
.nv.global.init:
	.type		_$_str,@object
	.size		_$_str,(_$_str_$_2 - _$_str)
_$_str:
        /*0000*/ 	.byte	0x5f, 0x5f, 0x43, 0x55, 0x44, 0x41, 0x5f, 0x46, 0x54, 0x5a, 0x00
	.type		_$_str_$_2,@object
	.size		_$_str_$_2,(.L_1 - _$_str_$_2)
_$_str_$_2:
        /*000b*/ 	.byte	0x5f, 0x5f, 0x43, 0x55, 0x44, 0x41, 0x5f, 0x50, 0x52, 0x45, 0x43, 0x5f, 0x53, 0x51, 0x52, 0x54
        /*001b*/ 	.byte	0x00
.L_1:


//--------------------- .nv.constant0.triton_poi_fused__native_batch_norm_legit_no_training_relu_8 --------------------------
	.section	.nv.constant0.triton_poi_fused__native_batch_norm_legit_no_training_relu_8,"a",@progbits
	.sectionflags	@""
	.align	4
.nv.constant0.triton_poi_fused__native_batch_norm_legit_no_training_relu_8:
	.zero		580
